//
// Generated by NVIDIA NVVM Compiler
//
// Compiler Build ID: CL-36424714
// Cuda compilation tools, release 13.0, V13.0.88
// Based on NVVM 20.0.0
//

.version 9.0
.target sm_100
.address_size 64

	// .globl	_Z13kernelYUV2RGBPhS_

.visible .entry _Z13kernelYUV2RGBPhS_(
	.param .u64 .ptr .align 1 _Z13kernelYUV2RGBPhS__param_0,
	.param .u64 .ptr .align 1 _Z13kernelYUV2RGBPhS__param_1
)
{
	.reg .b16 	%rs<2>;
	.reg .b32 	%r<16>;
	.reg .b64 	%rd<8>;

	ld.param.u64 	%rd1, [_Z13kernelYUV2RGBPhS__param_0];
	ld.param.u64 	%rd2, [_Z13kernelYUV2RGBPhS__param_1];
	cvta.to.global.u64 	%rd3, %rd1;
	cvta.to.global.u64 	%rd4, %rd2;
	mov.u32 	%r1, %ctaid.x;
	mul.lo.s32 	%r2, %r1, 3;
	cvt.s64.s32 	%rd5, %r2;
	add.s64 	%rd6, %rd4, %rd5;
	ld.global.u8 	%rs1, [%rd6];
	ld.global.u8 	%r3, [%rd6+1];
	add.s32 	%r4, %r3, -128;
	ld.global.u8 	%r5, [%rd6+2];
	add.s32 	%r6, %r5, -128;
	mul.wide.u16 	%r7, %rs1, 298;
	add.s32 	%r8, %r7, 60896;
	mad.lo.s32 	%r9, %r6, 409, %r8;
	shr.u32 	%r10, %r9, 8;
	add.s64 	%rd7, %rd3, %rd5;
	st.global.u8 	[%rd7], %r10;
	mad.lo.s32 	%r11, %r4, 65436, %r8;
	mad.lo.s32 	%r12, %r6, 65328, %r11;
	shr.u32 	%r13, %r12, 8;
	st.global.u8 	[%rd7+1], %r13;
	mad.lo.s32 	%r14, %r4, 616, %r11;
	shr.u32 	%r15, %r14, 8;
	st.global.u8 	[%rd7+2], %r15;
	ret;

}
	// .globl	_Z13kernelRGB2YUVPhS_
.visible .entry _Z13kernelRGB2YUVPhS_(
	.param .u64 .ptr .align 1 _Z13kernelRGB2YUVPhS__param_0,
	.param .u64 .ptr .align 1 _Z13kernelRGB2YUVPhS__param_1
)
{
	.reg .b16 	%rs<15>;
	.reg .b32 	%r<29>;
	.reg .b64 	%rd<8>;

	ld.param.u64 	%rd1, [_Z13kernelRGB2YUVPhS__param_0];
	ld.param.u64 	%rd2, [_Z13kernelRGB2YUVPhS__param_1];
	cvta.to.global.u64 	%rd3, %rd1;
	cvta.to.global.u64 	%rd4, %rd2;
	mov.u32 	%r1, %ctaid.x;
	mul.lo.s32 	%r2, %r1, 3;
	cvt.s64.s32 	%rd5, %r2;
	add.s64 	%rd6, %rd4, %rd5;
	ld.global.u8 	%rs1, [%rd6];
	ld.global.u8 	%rs2, [%rd6+1];
	ld.global.u8 	%rs3, [%rd6+2];
	mul.wide.u16 	%r3, %rs1, 66;
	mov.b32 	%r4, {%rs2, %rs3};
	mov.b32 	%r5, 0;
	mov.b32 	%r6, 6529;
	dp2a.lo.u32.u32 	%r7, %r4, %r6, %r5;
	add.s32 	%r8, %r3, 128;
	add.s32 	%r9, %r8, %r7;
	cvt.u16.u32 	%rs4, %r9;
	shr.u16 	%rs5, %rs4, 8;
	add.s16 	%rs6, %rs5, 16;
	add.s64 	%rd7, %rd3, %rd5;
	st.global.u8 	[%rd7], %rs6;
	mov.b16 	%rs7, -74;
	mov.b32 	%r10, {%rs7, %rs3};
	cvt.u32.u16 	%r11, %rs2;
	prmt.b32 	%r12, %r11, 112, 0x3340U;
	prmt.b32 	%r13, %r14, %r15, 0x3340U;
	prmt.b32 	%r16, %r12, %r13, 0x5410U;
	dp2a.lo.u32.u32 	%r17, %r10, %r16, %r5;
	mul.wide.u16 	%r18, %rs1, -104;
	add.s32 	%r19, %r8, %r18;
	add.s32 	%r20, %r19, %r17;
	cvt.u16.u32 	%rs8, %r20;
	shr.u16 	%rs9, %rs8, 8;
	xor.b16  	%rs10, %rs9, 128;
	st.global.u8 	[%rd7+1], %rs10;
	mul.wide.u16 	%r21, %rs3, -18;
	add.s32 	%r22, %r21, %r19;
	mov.b16 	%rs11, -94;
	mov.b32 	%r23, {%rs1, %rs11};
	mov.b32 	%r24, 65430;
	prmt.b32 	%r25, %r24, %r11, 0x3340U;
	prmt.b32 	%r26, %r25, %r13, 0x5410U;
	dp2a.lo.u32.u32 	%r27, %r23, %r26, %r5;
	add.s32 	%r28, %r22, %r27;
	cvt.u16.u32 	%rs12, %r28;
	shr.u16 	%rs13, %rs12, 8;
	xor.b16  	%rs14, %rs13, 128;
	st.global.u8 	[%rd7+2], %rs14;
	ret;

}
	// .globl	_Z16kernelRGB2YUV422PhS_
.visible .entry _Z16kernelRGB2YUV422PhS_(
	.param .u64 .ptr .align 1 _Z16kernelRGB2YUV422PhS__param_0,
	.param .u64 .ptr .align 1 _Z16kernelRGB2YUV422PhS__param_1
)
{
	.reg .b16 	%rs<17>;
	.reg .b32 	%r<45>;
	.reg .b64 	%rd<8>;

	ld.param.u64 	%rd1, [_Z16kernelRGB2YUV422PhS__param_0];
	ld.param.u64 	%rd2, [_Z16kernelRGB2YUV422PhS__param_1];
	cvta.to.global.u64 	%rd3, %rd1;
	cvta.to.global.u64 	%rd4, %rd2;
	mov.u32 	%r1, %ctaid.x;
	mul.lo.s32 	%r2, %r1, 3;
	cvt.s64.s32 	%rd5, %r2;
	add.s64 	%rd6, %rd4, %rd5;
	ld.global.u8 	%rs1, [%rd6];
	cvt.u32.u16 	%r3, %rs1;
	ld.global.u8 	%rs2, [%rd6+1];
	cvt.u32.u16 	%r4, %rs2;
	ld.global.u8 	%rs3, [%rd6+2];
	cvt.u32.u16 	%r5, %rs3;
	ld.global.u8 	%rs4, [%rd6+3];
	cvt.u32.u16 	%r6, %rs4;
	ld.global.u8 	%rs5, [%rd6+4];
	cvt.u32.u16 	%r7, %rs5;
	ld.global.u8 	%rs6, [%rd6+5];
	cvt.u32.u16 	%r8, %rs6;
	mul.wide.u16 	%r9, %rs1, 66;
	mov.b32 	%r10, {%rs2, %rs3};
	mov.b32 	%r11, 0;
	mov.b32 	%r12, 6529;
	dp2a.lo.u32.u32 	%r13, %r10, %r12, %r11;
	add.s32 	%r14, %r9, 128;
	add.s32 	%r15, %r14, %r13;
	cvt.u16.u32 	%rs7, %r15;
	shr.u16 	%rs8, %rs7, 8;
	add.s16 	%rs9, %rs8, 16;
	add.s64 	%rd7, %rd3, %rd5;
	st.global.u8 	[%rd7], %rs9;
	mul.wide.u16 	%r16, %rs4, 66;
	mov.b32 	%r17, {%rs5, %rs6};
	dp2a.lo.u32.u32 	%r18, %r17, %r12, %r11;
	add.s32 	%r19, %r16, 128;
	add.s32 	%r20, %r19, %r18;
	cvt.u16.u32 	%rs10, %r20;
	shr.u16 	%rs11, %rs10, 8;
	add.s16 	%rs12, %rs11, 16;
	st.global.u8 	[%rd7+3], %rs12;
	mul.wide.u16 	%r21, %rs3, 112;
	mad.lo.s32 	%r22, %r3, -104, %r14;
	mad.lo.s32 	%r23, %r4, -74, %r22;
	add.s32 	%r24, %r23, %r21;
	shr.u32 	%r25, %r24, 8;
	mul.wide.u16 	%r26, %rs6, 112;
	mad.lo.s32 	%r27, %r6, -104, %r19;
	mad.lo.s32 	%r28, %r7, -74, %r27;
	add.s32 	%r29, %r28, %r26;
	shr.u32 	%r30, %r29, 8;
	add.s32 	%r31, %r30, %r25;
	shr.u32 	%r32, %r31, 1;
	cvt.u16.u32 	%rs13, %r32;
	xor.b16  	%rs14, %rs13, -128;
	st.global.u8 	[%rd7+4], %rs14;
	st.global.u8 	[%rd7+1], %rs14;
	mul.wide.u16 	%r33, %rs1, 150;
	add.s32 	%r34, %r22, %r33;
	mad.lo.s32 	%r35, %r4, -94, %r34;
	mad.lo.s32 	%r36, %r5, 131054, %r35;
	shr.u32 	%r37, %r36, 8;
	mul.wide.u16 	%r38, %rs4, 150;
	add.s32 	%r39, %r27, %r38;
	mad.lo.s32 	%r40, %r7, -94, %r39;
	mad.lo.s32 	%r41, %r8, 131054, %r40;
	shr.u32 	%r42, %r41, 8;
	add.s32 	%r43, %r42, %r37;
	shr.u32 	%r44, %r43, 1;
	cvt.u16.u32 	%rs15, %r44;
	xor.b16  	%rs16, %rs15, -128;
	st.global.u8 	[%rd7+5], %rs16;
	st.global.u8 	[%rd7+2], %rs16;
	ret;

}


// ===== COMPILED SASS (sm_100) =====

	.target	sm_100

	.elftype	@"ET_EXEC"


//--------------------- .note.nv.tkinfo           --------------------------
	.section	.note.nv.tkinfo,"",@"SHT_NOTE"
	.sectionflags	@"SHF_NOTE_NV_TKINFO"
	.tkinfo
        /*0018*/ 	.word	0x00000002
        /*0030*/ 	.string	""
        /*0030*/ 	.string	"ptxas"
        /*0030*/ 	.string	"Cuda compilation tools, release 13.0, V13.0.88"
        /*0030*/ 	.string	"Build cuda_13.0.r13.0/compiler.36424714_0"
        /*0030*/ 	.string	"-arch sm_100 -m 64 "



//--------------------- .note.nv.cuinfo           --------------------------
	.section	.note.nv.cuinfo,"",@"SHT_NOTE"
	.sectionflags	@"SHF_NOTE_NV_CUINFO"
        /*0018*/ 	.short	0x0002
        /*001a*/ 	.short	0x0064
        /*001c*/ 	.short	0x0082
	.zero		2


//--------------------- .nv.info                  --------------------------
	.section	.nv.info,"",@"SHT_CUDA_INFO"
	.align	4


	//----- nvinfo : EIATTR_REGCOUNT
	.align		4
        /*0000*/ 	.byte	0x04, 0x2f
        /*0002*/ 	.short	(.L_1 - .L_0)
	.align		4
.L_0:
        /*0004*/ 	.word	index@(_Z13kernelYUV2RGBPhS_)
        /*0008*/ 	.word	0x0000000c


	//----- nvinfo : EIATTR_FRAME_SIZE
	.align		4
.L_1:
        /*000c*/ 	.byte	0x04, 0x11
        /*000e*/ 	.short	(.L_3 - .L_2)
	.align		4
.L_2:
        /*0010*/ 	.word	index@(_Z13kernelYUV2RGBPhS_)
        /*0014*/ 	.word	0x00000000


	//----- nvinfo : EIATTR_REGCOUNT
	.align		4
.L_3:
        /*0018*/ 	.byte	0x04, 0x2f
        /*001a*/ 	.short	(.L_5 - .L_4)
	.align		4
.L_4:
        /*001c*/ 	.word	index@(_Z13kernelRGB2YUVPhS_)
        /*0020*/ 	.word	0x00000010


	//----- nvinfo : EIATTR_FRAME_SIZE
	.align		4
.L_5:
        /*0024*/ 	.byte	0x04, 0x11
        /*0026*/ 	.short	(.L_7 - .L_6)
	.align		4
.L_6:
        /*0028*/ 	.word	index@(_Z13kernelRGB2YUVPhS_)
        /*002c*/ 	.word	0x00000000


	//----- nvinfo : EIATTR_REGCOUNT
	.align		4
.L_7:
        /*0030*/ 	.byte	0x04, 0x2f
        /*0032*/ 	.short	(.L_9 - .L_8)
	.align		4
.L_8:
        /*0034*/ 	.word	index@(_Z16kernelRGB2YUV422PhS_)
        /*0038*/ 	.word	0x00000011


	//----- nvinfo : EIATTR_FRAME_SIZE
	.align		4
.L_9:
        /*003c*/ 	.byte	0x04, 0x11
        /*003e*/ 	.short	(.L_11 - .L_10)
	.align		4
.L_10:
        /*0040*/ 	.word	index@(_Z16kernelRGB2YUV422PhS_)
        /*0044*/ 	.word	0x00000000


	//----- nvinfo : EIATTR_MIN_STACK_SIZE
	.align		4
.L_11:
        /*0048*/ 	.byte	0x04, 0x12
        /*004a*/ 	.short	(.L_13 - .L_12)
	.align		4
.L_12:
        /*004c*/ 	.word	index@(_Z16kernelRGB2YUV422PhS_)
        /*0050*/ 	.word	0x00000000


	//----- nvinfo : EIATTR_MIN_STACK_SIZE
	.align		4
.L_13:
        /*0054*/ 	.byte	0x04, 0x12
        /*0056*/ 	.short	(.L_15 - .L_14)
	.align		4
.L_14:
        /*0058*/ 	.word	index@(_Z13kernelRGB2YUVPhS_)
        /*005c*/ 	.word	0x00000000


	//----- nvinfo : EIATTR_MIN_STACK_SIZE
	.align		4
.L_15:
        /*0060*/ 	.byte	0x04, 0x12
        /*0062*/ 	.short	(.L_17 - .L_16)
	.align		4
.L_16:
        /*0064*/ 	.word	index@(_Z13kernelYUV2RGBPhS_)
        /*0068*/ 	.word	0x00000000
.L_17:


//--------------------- .nv.compat                --------------------------
	.section	.nv.compat,"",@"SHT_CUDA_COMPAT_INFO"
	.align	4
        /*0000*/ 	.byte	0x02, 0x09, 0x00, 0x00, 0x02, 0x02, 0x01, 0x00, 0x02, 0x05, 0x05, 0x00, 0x03, 0x07, 0x01, 0x01
        /*0010*/ 	.byte	0x02, 0x03, 0x00, 0x00, 0x02, 0x06, 0x01, 0x00, 0x04, 0x0b, 0x08, 0x00, 0x09, 0x00, 0x00, 0x00
        /*0020*/ 	.byte	0x00, 0x00, 0x00, 0x00


//--------------------- .nv.info._Z16kernelRGB2YUV422PhS_ --------------------------
	.section	.nv.info._Z16kernelRGB2YUV422PhS_,"",@"SHT_CUDA_INFO"
	.sectionflags	@""
	.align	4


	//----- nvinfo : EIATTR_CUDA_API_VERSION
	.align		4
        /*0000*/ 	.byte	0x04, 0x37
        /*0002*/ 	.short	(.L_19 - .L_18)
.L_18:
        /*0004*/ 	.word	0x00000082


	//----- nvinfo : EIATTR_KPARAM_INFO
	.align		4
.L_19:
        /*0008*/ 	.byte	0x04, 0x17
        /*000a*/ 	.short	(.L_21 - .L_20)
.L_20:
        /*000c*/ 	.word	0x00000000
        /*0010*/ 	.short	0x0001
        /*0012*/ 	.short	0x0008
        /*0014*/ 	.byte	0x00, 0xf5, 0x21, 0x00


	//----- nvinfo : EIATTR_KPARAM_INFO
	.align		4
.L_21:
        /*0018*/ 	.byte	0x04, 0x17
        /*001a*/ 	.short	(.L_23 - .L_22)
.L_22:
        /*001c*/ 	.word	0x00000000
        /*0020*/ 	.short	0x0000
        /*0022*/ 	.short	0x0000
        /*0024*/ 	.byte	0x00, 0xf5, 0x21, 0x00


	//----- nvinfo : EIATTR_SPARSE_MMA_MASK
	.align		4
.L_23:
        /*0028*/ 	.byte	0x03, 0x50
        /*002a*/ 	.short	0x0000


	//----- nvinfo : EIATTR_MAXREG_COUNT
	.align		4
        /*002c*/ 	.byte	0x03, 0x1b
        /*002e*/ 	.short	0x00ff


	//----- nvinfo : EIATTR_MERCURY_ISA_VERSION
	.align		4
        /*0030*/ 	.byte	0x03, 0x5f
        /*0032*/ 	.short	0x0101


	//----- nvinfo : EIATTR_VRC_CTA_INIT_COUNT
	.align		4
        /*0034*/ 	.byte	0x02, 0x4a
	.zero		1
	.zero		1


	//----- nvinfo : EIATTR_EXIT_INSTR_OFFSETS
	.align		4
        /*0038*/ 	.byte	0x04, 0x1c
        /*003a*/ 	.short	(.L_25 - .L_24)


	//   ....[0]....
.L_24:
        /*003c*/ 	.word	0x000003c0


	//----- nvinfo : EIATTR_CBANK_PARAM_SIZE
	.align		4
.L_25:
        /*0040*/ 	.byte	0x03, 0x19
        /*0042*/ 	.short	0x0010


	//----- nvinfo : EIATTR_PARAM_CBANK
	.align		4
        /*0044*/ 	.byte	0x04, 0x0a
        /*0046*/ 	.short	(.L_27 - .L_26)
	.align		4
.L_26:
        /*0048*/ 	.word	index@(.nv.constant0._Z16kernelRGB2YUV422PhS_)
        /*004c*/ 	.short	0x0380
        /*004e*/ 	.short	0x0010


	//----- nvinfo : EIATTR_SW_WAR
	.align		4
.L_27:
        /*0050*/ 	.byte	0x04, 0x36
        /*0052*/ 	.short	(.L_29 - .L_28)
.L_28:
        /*0054*/ 	.word	0x00000008
.L_29:


//--------------------- .nv.info._Z13kernelRGB2YUVPhS_ --------------------------
	.section	.nv.info._Z13kernelRGB2YUVPhS_,"",@"SHT_CUDA_INFO"
	.sectionflags	@""
	.align	4


	//----- nvinfo : EIATTR_CUDA_API_VERSION
	.align		4
        /*0000*/ 	.byte	0x04, 0x37
        /*0002*/ 	.short	(.L_31 - .L_30)
.L_30:
        /*0004*/ 	.word	0x00000082


	//----- nvinfo : EIATTR_KPARAM_INFO
	.align		4
.L_31:
        /*0008*/ 	.byte	0x04, 0x17
        /*000a*/ 	.short	(.L_33 - .L_32)
.L_32:
        /*000c*/ 	.word	0x00000000
        /*0010*/ 	.short	0x0001
        /*0012*/ 	.short	0x0008
        /*0014*/ 	.byte	0x00, 0xf5, 0x21, 0x00


	//----- nvinfo : EIATTR_KPARAM_INFO
	.align		4
.L_33:
        /*0018*/ 	.byte	0x04, 0x17
        /*001a*/ 	.short	(.L_35 - .L_34)
.L_34:
        /*001c*/ 	.word	0x00000000
        /*0020*/ 	.short	0x0000
        /*0022*/ 	.short	0x0000
        /*0024*/ 	.byte	0x00, 0xf5, 0x21, 0x00


	//----- nvinfo : EIATTR_SPARSE_MMA_MASK
	.align		4
.L_35:
        /*0028*/ 	.byte	0x03, 0x50
        /*002a*/ 	.short	0x0000


	//----- nvinfo : EIATTR_MAXREG_COUNT
	.align		4
        /*002c*/ 	.byte	0x03, 0x1b
        /*002e*/ 	.short	0x00ff


	//----- nvinfo : EIATTR_MERCURY_ISA_VERSION
	.align		4
        /*0030*/ 	.byte	0x03, 0x5f
        /*0032*/ 	.short	0x0101


	//----- nvinfo : EIATTR_VRC_CTA_INIT_COUNT
	.align		4
        /*0034*/ 	.byte	0x02, 0x4a
	.zero		1
	.zero		1


	//----- nvinfo : EIATTR_EXIT_INSTR_OFFSETS
	.align		4
        /*0038*/ 	.byte	0x04, 0x1c
        /*003a*/ 	.short	(.L_37 - .L_36)


	//   ....[0]....
.L_36:
        /*003c*/ 	.word	0x00000350


	//----- nvinfo : EIATTR_CBANK_PARAM_SIZE
	.align		4
.L_37:
        /*0040*/ 	.byte	0x03, 0x19
        /*0042*/ 	.short	0x0010


	//----- nvinfo : EIATTR_PARAM_CBANK
	.align		4
        /*0044*/ 	.byte	0x04, 0x0a
        /*0046*/ 	.short	(.L_39 - .L_38)
	.align		4
.L_38:
        /*0048*/ 	.word	index@(.nv.constant0._Z13kernelRGB2YUVPhS_)
        /*004c*/ 	.short	0x0380
        /*004e*/ 	.short	0x0010


	//----- nvinfo : EIATTR_SW_WAR
	.align		4
.L_39:
        /*0050*/ 	.byte	0x04, 0x36
        /*0052*/ 	.short	(.L_41 - .L_40)
.L_40:
        /*0054*/ 	.word	0x00000008
.L_41:


//--------------------- .nv.info._Z13kernelYUV2RGBPhS_ --------------------------
	.section	.nv.info._Z13kernelYUV2RGBPhS_,"",@"SHT_CUDA_INFO"
	.sectionflags	@""
	.align	4


	//----- nvinfo : EIATTR_CUDA_API_VERSION
	.align		4
        /*0000*/ 	.byte	0x04, 0x37
        /*0002*/ 	.short	(.L_43 - .L_42)
.L_42:
        /*0004*/ 	.word	0x00000082


	//----- nvinfo : EIATTR_KPARAM_INFO
	.align		4
.L_43:
        /*0008*/ 	.byte	0x04, 0x17
        /*000a*/ 	.short	(.L_45 - .L_44)
.L_44:
        /*000c*/ 	.word	0x00000000
        /*0010*/ 	.short	0x0001
        /*0012*/ 	.short	0x0008
        /*0014*/ 	.byte	0x00, 0xf5, 0x21, 0x00


	//----- nvinfo : EIATTR_KPARAM_INFO
	.align		4
.L_45:
        /*0018*/ 	.byte	0x04, 0x17
        /*001a*/ 	.short	(.L_47 - .L_46)
.L_46:
        /*001c*/ 	.word	0x00000000
        /*0020*/ 	.short	0x0000
        /*0022*/ 	.short	0x0000
        /*0024*/ 	.byte	0x00, 0xf5, 0x21, 0x00


	//----- nvinfo : EIATTR_SPARSE_MMA_MASK
	.align		4
.L_47:
        /*0028*/ 	.byte	0x03, 0x50
        /*002a*/ 	.short	0x0000


	//----- nvinfo : EIATTR_MAXREG_COUNT
	.align		4
        /*002c*/ 	.byte	0x03, 0x1b
        /*002e*/ 	.short	0x00ff


	//----- nvinfo : EIATTR_MERCURY_ISA_VERSION
	.align		4
        /*0030*/ 	.byte	0x03, 0x5f
        /*0032*/ 	.short	0x0101


	//----- nvinfo : EIATTR_VRC_CTA_INIT_COUNT
	.align		4
        /*0034*/ 	.byte	0x02, 0x4a
	.zero		1
	.zero		1


	//----- nvinfo : EIATTR_EXIT_INSTR_OFFSETS
	.align		4
        /*0038*/ 	.byte	0x04, 0x1c
        /*003a*/ 	.short	(.L_49 - .L_48)


	//   ....[0]....
.L_48:
        /*003c*/ 	.word	0x000001f0


	//----- nvinfo : EIATTR_CBANK_PARAM_SIZE
	.align		4
.L_49:
        /*0040*/ 	.byte	0x03, 0x19
        /*0042*/ 	.short	0x0010


	//----- nvinfo : EIATTR_PARAM_CBANK
	.align		4
        /*0044*/ 	.byte	0x04, 0x0a
        /*0046*/ 	.short	(.L_51 - .L_50)
	.align		4
.L_50:
        /*0048*/ 	.word	index@(.nv.constant0._Z13kernelYUV2RGBPhS_)
        /*004c*/ 	.short	0x0380
        /*004e*/ 	.short	0x0010


	//----- nvinfo : EIATTR_SW_WAR
	.align		4
.L_51:
        /*0050*/ 	.byte	0x04, 0x36
        /*0052*/ 	.short	(.L_53 - .L_52)
.L_52:
        /*0054*/ 	.word	0x00000008
.L_53:


//--------------------- .nv.callgraph             --------------------------
	.section	.nv.callgraph,"",@"SHT_CUDA_CALLGRAPH"
	.align	4
	.sectionentsize	8
	.align		4
        /*0000*/ 	.word	0x00000000
	.align		4
        /*0004*/ 	.word	0xffffffff
	.align		4
        /*0008*/ 	.word	0x00000000
	.align		4
        /*000c*/ 	.word	0xfffffffe
	.align		4
        /*0010*/ 	.word	0x00000000
	.align		4
        /*0014*/ 	.word	0xfffffffd
	.align		4
        /*0018*/ 	.word	0x00000000
	.align		4
        /*001c*/ 	.word	0xfffffffc


//--------------------- .text._Z16kernelRGB2YUV422PhS_ --------------------------
	.section	.text._Z16kernelRGB2YUV422PhS_,"ax",@progbits
	.align	128
        .global         _Z16kernelRGB2YUV422PhS_
        .type           _Z16kernelRGB2YUV422PhS_,@function
        .size           _Z16kernelRGB2YUV422PhS_,(.L_x_3 - _Z16kernelRGB2YUV422PhS_)
        .other          _Z16kernelRGB2YUV422PhS_,@"STO_CUDA_ENTRY STV_DEFAULT"
_Z16kernelRGB2YUV422PhS_:
.text._Z16kernelRGB2YUV422PhS_:
[----:B------:R-:W-:Y:S08]  /*0000*/  LDC R1, c[0x0][0x37c] ;  /* 0x0000df00ff017b82 */ /* 0x000ff00000000800 */
[----:B------:R-:W0:Y:S01]  /*0010*/  S2UR UR4, SR_CTAID.X ;  /* 0x00000000000479c3 */ /* 0x000e220000002500 */
[----:B------:R-:W1:Y:S01]  /*0020*/  LDCU.128 UR8, c[0x0][0x380] ;  /* 0x00007000ff0877ac */ /* 0x000e620008000c00 */
[----:B------:R-:W2:Y:S01]  /*0030*/  LDCU.64 UR12, c[0x0][0x358] ;  /* 0x00006b00ff0c77ac */ /* 0x000ea20008000a00 */
[----:B0-----:R-:W-:-:S04]  /*0040*/  UIMAD UR4, UR4, 0x3, URZ ;  /* 0x00000003040478a4 */ /* 0x001fc8000f8e02ff */
[----:B-1----:R-:W-:Y:S02]  /*0050*/  UIADD3 UR6, UP0, UPT, UR4, UR10, URZ ;  /* 0x0000000a04067290 */ /* 0x002fe4000ff1e0ff */
[----:B------:R-:W-:-:S04]  /*0060*/  USHF.R.S32.HI UR5, URZ, 0x1f, UR4 ;  /* 0x0000001fff057899 */ /* 0x000fc80008011404 */
[----:B------:R-:W-:Y:S01]  /*0070*/  UIADD3.X UR7, UPT, UPT, UR5, UR11, URZ, UP0, !UPT ;  /* 0x0000000b05077290 */ /* 0x000fe200087fe4ff */
[----:B------:R-:W-:-:S05]  /*0080*/  MOV R2, UR6 ;  /* 0x0000000600027c02 */ /* 0x000fca0008000f00 */
[----:B------:R-:W-:-:S05]  /*0090*/  MOV R3, UR7 ;  /* 0x0000000700037c02 */ /* 0x000fca0008000f00 */
[----:B--2---:R-:W2:Y:S04]  /*00a0*/  LDG.E.U8 R0, desc[UR12][R2.64] ;  /* 0x0000000c02007981 */ /* 0x004ea8000c1e1100 */
[----:B------:R-:W3:Y:S04]  /*00b0*/  LDG.E.U8 R6, desc[UR12][R2.64+0x3] ;  /* 0x0000030c02067981 */ /* 0x000ee8000c1e1100 */
[----:B------:R-:W4:Y:S04]  /*00c0*/  LDG.E.U8 R4, desc[UR12][R2.64+0x1] ;  /* 0x0000010c02047981 */ /* 0x000f28000c1e1100 */
[----:B------:R-:W5:Y:S04]  /*00d0*/  LDG.E.U8 R5, desc[UR12][R2.64+0x2] ;  /* 0x0000020c02057981 */ /* 0x000f68000c1e1100 */
[----:B------:R-:W5:Y:S04]  /*00e0*/  LDG.E.U8 R7, desc[UR12][R2.64+0x4] ;  /* 0x0000040c02077981 */ /* 0x000f68000c1e1100 */
[----:B------:R0:W5:Y:S01]  /*00f0*/  LDG.E.U8 R8, desc[UR12][R2.64+0x5] ;  /* 0x0000050c02087981 */ /* 0x000162000c1e1100 */
[----:B------:R-:W-:Y:S01]  /*0100*/  IMAD.MOV.U32 R13, RZ, RZ, 0x42 ;  /* 0x00000042ff0d7424 */ /* 0x000fe200078e00ff */
[----:B------:R-:W-:Y:S01]  /*0110*/  UMOV UR6, 0x1981 ;  /* 0x0000198100067882 */ /* 0x000fe20000000000 */
[----:B------:R-:W-:-:S04]  /*0120*/  UIADD3 UR4, UP0, UPT, UR4, UR8, URZ ;  /* 0x0000000804047290 */ /* 0x000fc8000ff1e0ff */
[----:B------:R-:W-:Y:S02]  /*0130*/  UIADD3.X UR5, UPT, UPT, UR5, UR9, URZ, UP0, !UPT ;  /* 0x0000000905057290 */ /* 0x000fe400087fe4ff */
[----:B0-----:R-:W-:Y:S01]  /*0140*/  MOV R2, UR4 ;  /* 0x0000000400027c02 */ /* 0x001fe20008000f00 */
[----:B--2---:R-:W-:-:S04]  /*0150*/  IMAD R9, R0, R13, 0x80 ;  /* 0x0000008000097424 */ /* 0x004fc800078e020d */
[----:B------:R-:W-:Y:S02]  /*0160*/  IMAD R11, R0, -0x68, R9 ;  /* 0xffffff98000b7824 */ /* 0x000fe400078e0209 */
[----:B---3--:R-:W-:Y:S02]  /*0170*/  IMAD R10, R6, R13, 0x80 ;  /* 0x00000080060a7424 */ /* 0x008fe400078e020d */
[--C-:B------:R-:W-:Y:S02]  /*0180*/  IMAD R13, R0, 0x96, R11.reuse ;  /* 0x00000096000d7824 */ /* 0x100fe400078e020b */
[----:B------:R-:W-:Y:S02]  /*0190*/  IMAD R12, R6, -0x68, R10 ;  /* 0xffffff98060c7824 */ /* 0x000fe400078e020a */
[C---:B----4-:R-:W-:Y:S02]  /*01a0*/  IMAD R0, R4.reuse, -0x4a, R11 ;  /* 0xffffffb604007824 */ /* 0x050fe400078e020b */
[C---:B------:R-:W-:Y:S01]  /*01b0*/  IMAD R14, R4.reuse, -0x5e, R13 ;  /* 0xffffffa2040e7824 */ /* 0x040fe200078e020d */
[----:B-----5:R-:W-:Y:S01]  /*01c0*/  PRMT R4, R4, 0x5410, R5 ;  /* 0x0000541004047816 */ /* 0x020fe20000000005 */
[----:B------:R-:W-:-:S02]  /*01d0*/  IMAD R6, R6, 0x96, R12 ;  /* 0x0000009606067824 */ /* 0x000fc400078e020c */
[C---:B------:R-:W-:Y:S02]  /*01e0*/  IMAD R0, R5.reuse, 0x70, R0 ;  /* 0x0000007005007824 */ /* 0x040fe400078e0200 */
[----:B------:R-:W-:Y:S02]  /*01f0*/  IMAD R14, R5, 0x1ffee, R14 ;  /* 0x0001ffee050e7824 */ /* 0x000fe400078e020e */
[C---:B------:R-:W-:Y:S01]  /*0200*/  IMAD R3, R7.reuse, -0x4a, R12 ;  /* 0xffffffb607037824 */ /* 0x040fe200078e020c */
[----:B------:R-:W-:Y:S01]  /*0210*/  SHF.R.U32.HI R0, RZ, 0x8, R0 ;  /* 0x00000008ff007819 */ /* 0x000fe20000011600 */
[C---:B------:R-:W-:Y:S01]  /*0220*/  IMAD R5, R7.reuse, -0x5e, R6 ;  /* 0xffffffa207057824 */ /* 0x040fe200078e0206 */
[----:B------:R-:W-:Y:S01]  /*0230*/  PRMT R7, R7, 0x5410, R8 ;  /* 0x0000541007077816 */ /* 0x000fe20000000008 */
[----:B------:R-:W-:Y:S01]  /*0240*/  IDP.2A.LO.U16.U8 R4, R4, UR6, RZ ;  /* 0x0000000604047c26 */ /* 0x000fe200080010ff */
[----:B------:R-:W-:Y:S01]  /*0250*/  SHF.R.U32.HI R14, RZ, 0x8, R14 ;  /* 0x00000008ff0e7819 */ /* 0x000fe2000001160e */
[----:B------:R-:W-:-:S02]  /*0260*/  IMAD R3, R8, 0x70, R3 ;  /* 0x0000007008037824 */ /* 0x000fc400078e0203 */
[----:B------:R-:W-:Y:S01]  /*0270*/  IDP.2A.LO.U16.U8 R7, R7, UR6, RZ ;  /* 0x0000000607077c26 */ /* 0x000fe200080010ff */
[----:B------:R-:W-:Y:S01]  /*0280*/  IADD3 R4, PT, PT, R4, R9, RZ ;  /* 0x0000000904047210 */ /* 0x000fe20007ffe0ff */
[----:B------:R-:W-:Y:S01]  /*0290*/  IMAD R5, R8, 0x1ffee, R5 ;  /* 0x0001ffee08057824 */ /* 0x000fe200078e0205 */
[----:B------:R-:W-:Y:S01]  /*02a0*/  LEA.HI R0, R3, R0, RZ, 0x18 ;  /* 0x0000000003007211 */ /* 0x000fe200078fc0ff */
[----:B------:R-:W-:Y:S01]  /*02b0*/  IMAD.IADD R7, R7, 0x1, R10 ;  /* 0x0000000107077824 */ /* 0x000fe200078e020a */
[----:B------:R-:W-:Y:S02]  /*02c0*/  LOP3.LUT R4, R4, 0xffff, RZ, 0xc0, !PT ;  /* 0x0000ffff04047812 */ /* 0x000fe400078ec0ff */
[----:B------:R-:W-:Y:S02]  /*02d0*/  LEA.HI R14, R5, R14, RZ, 0x18 ;  /* 0x0000000e050e7211 */ /* 0x000fe400078fc0ff */
[----:B------:R-:W-:Y:S02]  /*02e0*/  LOP3.LUT R7, R7, 0xffff, RZ, 0xc0, !PT ;  /* 0x0000ffff07077812 */ /* 0x000fe400078ec0ff */
[----:B------:R-:W-:-:S02]  /*02f0*/  SHF.R.U32.HI R0, RZ, 0x1, R0 ;  /* 0x00000001ff007819 */ /* 0x000fc40000011600 */
[----:B------:R-:W-:Y:S02]  /*0300*/  SHF.R.U32.HI R14, RZ, 0x1, R14 ;  /* 0x00000001ff0e7819 */ /* 0x000fe4000001160e */
[----:B------:R-:W-:Y:S02]  /*0310*/  MOV R3, UR5 ;  /* 0x0000000500037c02 */ /* 0x000fe40008000f00 */
[----:B------:R-:W-:Y:S02]  /*0320*/  LEA.HI R5, R4, 0x10, RZ, 0x18 ;  /* 0x0000001004057811 */ /* 0x000fe400078fc0ff */
[----:B------:R-:W-:Y:S02]  /*0330*/  LEA.HI R7, R7, 0x10, RZ, 0x18 ;  /* 0x0000001007077811 */ /* 0x000fe400078fc0ff */
[----:B------:R-:W-:Y:S01]  /*0340*/  LOP3.LUT R9, R0, 0xff80, RZ, 0x3c, !PT ;  /* 0x0000ff8000097812 */ /* 0x000fe200078e3cff */
[----:B------:R-:W-:Y:S01]  /*0350*/  STG.E.U8 desc[UR12][R2.64], R5 ;  /* 0x0000000502007986 */ /* 0x000fe2000c10110c */
[----:B------:R-:W-:-:S03]  /*0360*/  LOP3.LUT R11, R14, 0xff80, RZ, 0x3c, !PT ;  /* 0x0000ff800e0b7812 */ /* 0x000fc600078e3cff */
[----:B------:R-:W-:Y:S04]  /*0370*/  STG.E.U8 desc[UR12][R2.64+0x3], R7 ;  /* 0x0000030702007986 */ /* 0x000fe8000c10110c */
[----:B------:R-:W-:Y:S04]  /*0380*/  STG.E.U8 desc[UR12][R2.64+0x4], R9 ;  /* 0x0000040902007986 */ /* 0x000fe8000c10110c */
[----:B------:R-:W-:Y:S04]  /*0390*/  STG.E.U8 desc[UR12][R2.64+0x1], R9 ;  /* 0x0000010902007986 */ /* 0x000fe8000c10110c */
[----:B------:R-:W-:Y:S04]  /*03a0*/  STG.E.U8 desc[UR12][R2.64+0x5], R11 ;  /* 0x0000050b02007986 */ /* 0x000fe8000c10110c */
[----:B------:R-:W-:Y:S01]  /*03b0*/  STG.E.U8 desc[UR12][R2.64+0x2], R11 ;  /* 0x0000020b02007986 */ /* 0x000fe2000c10110c */
[----:B------:R-:W-:Y:S05]  /*03c0*/  EXIT ;  /* 0x000000000000794d */ /* 0x000fea0003800000 */
.L_x_0:
[----:B------:R-:W-:-:S00]  /*03d0*/  BRA `(.L_x_0) ;  /* 0xfffffffc00fc7947 */ /* 0x000fc0000383ffff */
[----:B------:R-:W-:-:S00]  /*03e0*/  NOP ;  /* 0x0000000000007918 */ /* 0x000fc00000000000 */
        /* <DEDUP_REMOVED lines=9> */
.L_x_3:


//--------------------- .text._Z13kernelRGB2YUVPhS_ --------------------------
	.section	.text._Z13kernelRGB2YUVPhS_,"ax",@progbits
	.align	128
        .global         _Z13kernelRGB2YUVPhS_
        .type           _Z13kernelRGB2YUVPhS_,@function
        .size           _Z13kernelRGB2YUVPhS_,(.L_x_4 - _Z13kernelRGB2YUVPhS_)
        .other          _Z13kernelRGB2YUVPhS_,@"STO_CUDA_ENTRY STV_DEFAULT"
_Z13kernelRGB2YUVPhS_:
.text._Z13kernelRGB2YUVPhS_:
[----:B------:R-:W0:Y:S08]  /*0000*/  LDC R1, c[0x0][0x37c] ;  /* 0x0000df00ff017b82 */ /* 0x000e300000000800 */
[----:B------:R-:W1:Y:S01]  /*0010*/  S2UR UR4, SR_CTAID.X ;  /* 0x00000000000479c3 */ /* 0x000e620000002500 */
[----:B------:R-:W2:Y:S01]  /*0020*/  LDCU.128 UR8, c[0x0][0x380] ;  /* 0x00007000ff0877ac */ /* 0x000ea20008000c00 */
[----:B------:R-:W3:Y:S01]  /*0030*/  LDCU.64 UR12, c[0x0][0x358] ;  /* 0x00006b00ff0c77ac */ /* 0x000ee20008000a00 */
[----:B-1----:R-:W-:-:S04]  /*0040*/  UIMAD UR4, UR4, 0x3, URZ ;  /* 0x00000003040478a4 */ /* 0x002fc8000f8e02ff */
[----:B--2---:R-:W-:Y:S02]  /*0050*/  UIADD3 UR6, UP0, UPT, UR4, UR10, URZ ;  /* 0x0000000a04067290 */ /* 0x004fe4000ff1e0ff */
[----:B------:R-:W-:-:S04]  /*0060*/  USHF.R.S32.HI UR5, URZ, 0x1f, UR4 ;  /* 0x0000001fff057899 */ /* 0x000fc80008011404 */
[----:B------:R-:W-:Y:S01]  /*0070*/  UIADD3.X UR7, UPT, UPT, UR5, UR11, URZ, UP0, !UPT ;  /* 0x0000000b05077290 */ /* 0x000fe200087fe4ff */
[----:B------:R-:W-:-:S05]  /*0080*/  IMAD.U32 R2, RZ, RZ, UR6 ;  /* 0x00000006ff027e24 */ /* 0x000fca000f8e00ff */
[----:B------:R-:W-:-:S05]  /*0090*/  IMAD.U32 R3, RZ, RZ, UR7 ;  /* 0x00000007ff037e24 */ /* 0x000fca000f8e00ff */
[----:B---3--:R-:W2:Y:S04]  /*00a0*/  LDG.E.U8 R4, desc[UR12][R2.64+0x1] ;  /* 0x0000010c02047981 */ /* 0x008ea8000c1e1100 */
[----:B------:R-:W3:Y:S04]  /*00b0*/  LDG.E.U8 R0, desc[UR12][R2.64] ;  /* 0x0000000c02007981 */ /* 0x000ee8000c1e1100 */
[----:B------:R3:W4:Y:S01]  /*00c0*/  LDG.E.U8 R5, desc[UR12][R2.64+0x2] ;  /* 0x0000020c02057981 */ /* 0x000722000c1e1100 */
[----:B------:R-:W-:Y:S01]  /*00d0*/  IMAD.MOV.U32 R13, RZ, RZ, 0xff96 ;  /* 0x0000ff96ff0d7424 */ /* 0x000fe200078e00ff */
[----:B0-----:R-:W-:Y:S01]  /*00e0*/  PRMT R7, R1, 0x3340, R1 ;  /* 0x0000334001077816 */ /* 0x001fe20000000001 */
[----:B------:R-:W-:Y:S01]  /*00f0*/  IMAD.MOV.U32 R9, RZ, RZ, 0x3340 ;  /* 0x00003340ff097424 */ /* 0x000fe200078e00ff */
[----:B------:R-:W-:Y:S01]  /*0100*/  UMOV UR6, 0x1981 ;  /* 0x0000198100067882 */ /* 0x000fe20000000000 */
[----:B------:R-:W-:Y:S01]  /*0110*/  IMAD.MOV.U32 R12, RZ, RZ, 0xffa2 ;  /* 0x0000ffa2ff0c7424 */ /* 0x000fe200078e00ff */
[----:B------:R-:W-:Y:S01]  /*0120*/  UIADD3 UR4, UP0, UPT, UR4, UR8, URZ ;  /* 0x0000000804047290 */ /* 0x000fe2000ff1e0ff */
[----:B------:R-:W-:-:S02]  /*0130*/  IMAD.MOV.U32 R10, RZ, RZ, 0xffb6 ;  /* 0x0000ffb6ff0a7424 */ /* 0x000fc400078e00ff */
[----:B------:R-:W-:Y:S01]  /*0140*/  IMAD.MOV.U32 R11, RZ, RZ, 0x42 ;  /* 0x00000042ff0b7424 */ /* 0x000fe200078e00ff */
[----:B------:R-:W-:Y:S01]  /*0150*/  UIADD3.X UR5, UPT, UPT, UR5, UR9, URZ, UP0, !UPT ;  /* 0x0000000905057290 */ /* 0x000fe200087fe4ff */
[----:B--2---:R-:W-:Y:S02]  /*0160*/  PRMT R8, R13, 0x3340, R4 ;  /* 0x000033400d087816 */ /* 0x004fe40000000004 */
[C---:B------:R-:W-:Y:S02]  /*0170*/  PRMT R6, R4.reuse, R9, 0x70 ;  /* 0x0000007004067416 */ /* 0x040fe40000000009 */
[----:B------:R-:W-:Y:S01]  /*0180*/  PRMT R4, R4, 0x5410, R12 ;  /* 0x0000541004047816 */ /* 0x000fe2000000000c */
[----:B---3--:R-:W-:Y:S01]  /*0190*/  IMAD R3, R0, R11, 0x80 ;  /* 0x0000008000037424 */ /* 0x008fe200078e020b */
[----:B------:R-:W-:Y:S02]  /*01a0*/  PRMT R9, R8, 0x5410, R7 ;  /* 0x0000541008097816 */ /* 0x000fe40000000007 */
[C---:B------:R-:W-:Y:S01]  /*01b0*/  PRMT R2, R0.reuse, 0x7610, R4 ;  /* 0x0000761000027816 */ /* 0x040fe20000000004 */
[----:B------:R-:W-:Y:S01]  /*01c0*/  IMAD R0, R0, 0xff98, R3 ;  /* 0x0000ff9800007824 */ /* 0x000fe200078e0203 */
[----:B------:R-:W-:-:S02]  /*01d0*/  PRMT R8, R10, 0x7610, R8 ;  /* 0x000076100a087816 */ /* 0x000fc40000000008 */
[----:B------:R-:W-:Y:S01]  /*01e0*/  PRMT R7, R6, 0x5410, R7 ;  /* 0x0000541006077816 */ /* 0x000fe20000000007 */
[----:B------:R-:W-:Y:S01]  /*01f0*/  IDP.2A.LO.U16.U8 R6, R2, R9, RZ ;  /* 0x0000000902067226 */ /* 0x000fe200000010ff */
[--C-:B----4-:R-:W-:Y:S02]  /*0200*/  PRMT R2, R8, 0x5410, R5.reuse ;  /* 0x0000541008027816 */ /* 0x110fe40000000005 */
[----:B------:R-:W-:Y:S01]  /*0210*/  PRMT R4, R4, 0x5410, R5 ;  /* 0x0000541004047816 */ /* 0x000fe20000000005 */
[--C-:B------:R-:W-:Y:S02]  /*0220*/  IMAD R5, R5, 0xffee, R0.reuse ;  /* 0x0000ffee05057824 */ /* 0x100fe400078e0200 */
[----:B------:R-:W-:Y:S02]  /*0230*/  IDP.2A.LO.U16.U8 R2, R2, R7, RZ ;  /* 0x0000000702027226 */ /* 0x000fe400000010ff */
[----:B------:R-:W-:Y:S02]  /*0240*/  IDP.2A.LO.U16.U8 R4, R4, UR6, RZ ;  /* 0x0000000604047c26 */ /* 0x000fe400080010ff */
[----:B------:R-:W-:-:S02]  /*0250*/  IMAD.IADD R2, R2, 0x1, R0 ;  /* 0x0000000102027824 */ /* 0x000fc400078e0200 */
[----:B------:R-:W-:Y:S02]  /*0260*/  IMAD.IADD R5, R5, 0x1, R6 ;  /* 0x0000000105057824 */ /* 0x000fe400078e0206 */
[----:B------:R-:W-:Y:S01]  /*0270*/  IMAD.IADD R4, R4, 0x1, R3 ;  /* 0x0000000104047824 */ /* 0x000fe200078e0203 */
[----:B------:R-:W-:Y:S01]  /*0280*/  LOP3.LUT R0, R2, 0xffff, RZ, 0xc0, !PT ;  /* 0x0000ffff02007812 */ /* 0x000fe200078ec0ff */
[----:B------:R-:W-:Y:S01]  /*0290*/  IMAD.U32 R2, RZ, RZ, UR4 ;  /* 0x00000004ff027e24 */ /* 0x000fe2000f8e00ff */
[----:B------:R-:W-:Y:S02]  /*02a0*/  LOP3.LUT R3, R5, 0xffff, RZ, 0xc0, !PT ;  /* 0x0000ffff05037812 */ /* 0x000fe400078ec0ff */
[----:B------:R-:W-:Y:S02]  /*02b0*/  LOP3.LUT R5, R4, 0xffff, RZ, 0xc0, !PT ;  /* 0x0000ffff04057812 */ /* 0x000fe400078ec0ff */
[----:B------:R-:W-:Y:S02]  /*02c0*/  SHF.R.U32.HI R0, RZ, 0x8, R0 ;  /* 0x00000008ff007819 */ /* 0x000fe40000011600 */
[----:B------:R-:W-:Y:S01]  /*02d0*/  SHF.R.U32.HI R4, RZ, 0x8, R3 ;  /* 0x00000008ff047819 */ /* 0x000fe20000011603 */
[----:B------:R-:W-:Y:S01]  /*02e0*/  IMAD.U32 R3, RZ, RZ, UR5 ;  /* 0x00000005ff037e24 */ /* 0x000fe2000f8e00ff */
[----:B------:R-:W-:-:S02]  /*02f0*/  LEA.HI R5, R5, 0x10, RZ, 0x18 ;  /* 0x0000001005057811 */ /* 0x000fc400078fc0ff */
[----:B------:R-:W-:Y:S02]  /*0300*/  LOP3.LUT R7, R0, 0x80, RZ, 0x3c, !PT ;  /* 0x0000008000077812 */ /* 0x000fe400078e3cff */
[----:B------:R-:W-:Y:S01]  /*0310*/  LOP3.LUT R9, R4, 0x80, RZ, 0x3c, !PT ;  /* 0x0000008004097812 */ /* 0x000fe200078e3cff */
[----:B------:R-:W-:Y:S04]  /*0320*/  STG.E.U8 desc[UR12][R2.64], R5 ;  /* 0x0000000502007986 */ /* 0x000fe8000c10110c */
[----:B------:R-:W-:Y:S04]  /*0330*/  STG.E.U8 desc[UR12][R2.64+0x1], R7 ;  /* 0x0000010702007986 */ /* 0x000fe8000c10110c */
[----:B------:R-:W-:Y:S01]  /*0340*/  STG.E.U8 desc[UR12][R2.64+0x2], R9 ;  /* 0x0000020902007986 */ /* 0x000fe2000c10110c */
[----:B------:R-:W-:Y:S05]  /*0350*/  EXIT ;  /* 0x000000000000794d */ /* 0x000fea0003800000 */
.L_x_1:
        /* <DEDUP_REMOVED lines=10> */
.L_x_4:


//--------------------- .text._Z13kernelYUV2RGBPhS_ --------------------------
	.section	.text._Z13kernelYUV2RGBPhS_,"ax",@progbits
	.align	128
        .global         _Z13kernelYUV2RGBPhS_
        .type           _Z13kernelYUV2RGBPhS_,@function
        .size           _Z13kernelYUV2RGBPhS_,(.L_x_5 - _Z13kernelYUV2RGBPhS_)
        .other          _Z13kernelYUV2RGBPhS_,@"STO_CUDA_ENTRY STV_DEFAULT"
_Z13kernelYUV2RGBPhS_:
.text._Z13kernelYUV2RGBPhS_:
        /* <DEDUP_REMOVED lines=12> */
[----:B------:R0:W4:Y:S01]  /*00c0*/  LDG.E.U8 R5, desc[UR12][R2.64+0x2] ;  /* 0x0000020c02057981 */ /* 0x000122000c1e1100 */
[----:B------:R-:W-:Y:S01]  /*00d0*/  IMAD.MOV.U32 R7, RZ, RZ, 0x12a ;  /* 0x0000012aff077424 */ /* 0x000fe200078e00ff */
[----:B------:R-:W-:-:S04]  /*00e0*/  UIADD3 UR4, UP0, UPT, UR4, UR8, URZ ;  /* 0x0000000804047290 */ /* 0x000fc8000ff1e0ff */
[----:B------:R-:W-:Y:S02]  /*00f0*/  UIADD3.X UR5, UPT, UPT, UR5, UR9, URZ, UP0, !UPT ;  /* 0x0000000905057290 */ /* 0x000fe400087fe4ff */
[----:B0-----:R-:W-:-:S04]  /*0100*/  MOV R2, UR4 ;  /* 0x0000000400027c02 */ /* 0x001fc80008000f00 */
[----:B------:R-:W-:Y:S02]  /*0110*/  MOV R3, UR5 ;  /* 0x0000000500037c02 */ /* 0x000fe40008000f00 */
[----:B--2---:R-:W-:Y:S01]  /*0120*/  IADD3 R4, PT, PT, R4, -0x80, RZ ;  /* 0xffffff8004047810 */ /* 0x004fe20007ffe0ff */
[----:B---3--:R-:W-:Y:S02]  /*0130*/  IMAD R0, R0, R7, 0xede0 ;  /* 0x0000ede000007424 */ /* 0x008fe400078e0207 */
[----:B----4-:R-:W-:Y:S02]  /*0140*/  VIADD R5, R5, 0xffffff80 ;  /* 0xffffff8005057836 */ /* 0x010fe40000000000 */
[--C-:B------:R-:W-:Y:S02]  /*0150*/  IMAD R6, R4, 0xff9c, R0.reuse ;  /* 0x0000ff9c04067824 */ /* 0x100fe400078e0200 */
[C---:B------:R-:W-:Y:S02]  /*0160*/  IMAD R0, R5.reuse, 0x199, R0 ;  /* 0x0000019905007824 */ /* 0x040fe400078e0200 */
[----:B------:R-:W-:-:S02]  /*0170*/  IMAD R7, R5, 0xff30, R6 ;  /* 0x0000ff3005077824 */ /* 0x000fc400078e0206 */
[----:B------:R-:W-:Y:S01]  /*0180*/  IMAD R4, R4, 0x268, R6 ;  /* 0x0000026804047824 */ /* 0x000fe200078e0206 */
[----:B------:R-:W-:Y:S02]  /*0190*/  SHF.R.U32.HI R5, RZ, 0x8, R0 ;  /* 0x00000008ff057819 */ /* 0x000fe40000011600 */
[----:B------:R-:W-:Y:S02]  /*01a0*/  SHF.R.U32.HI R7, RZ, 0x8, R7 ;  /* 0x00000008ff077819 */ /* 0x000fe40000011607 */
[----:B------:R-:W-:Y:S01]  /*01b0*/  SHF.R.U32.HI R9, RZ, 0x8, R4 ;  /* 0x00000008ff097819 */ /* 0x000fe20000011604 */
[----:B------:R-:W-:Y:S04]  /*01c0*/  STG.E.U8 desc[UR12][R2.64], R5 ;  /* 0x0000000502007986 */ /* 0x000fe8000c10110c */
[----:B------:R-:W-:Y:S04]  /*01d0*/  STG.E.U8 desc[UR12][R2.64+0x1], R7 ;  /* 0x0000010702007986 */ /* 0x000fe8000c10110c */
[----:B------:R-:W-:Y:S01]  /*01e0*/  STG.E.U8 desc[UR12][R2.64+0x2], R9 ;  /* 0x0000020902007986 */ /* 0x000fe2000c10110c */
[----:B------:R-:W-:Y:S05]  /*01f0*/  EXIT ;  /* 0x000000000000794d */ /* 0x000fea0003800000 */
.L_x_2:
        /* <DEDUP_REMOVED lines=16> */
.L_x_5:


//--------------------- .nv.shared.reserved.0     --------------------------
	.section	.nv.shared.reserved.0,"aw",@nobits
	.weak		__nv_reservedSMEM_offset_0_alias
	.size		__nv_reservedSMEM_offset_0_alias, 0, 64
	.other		__nv_reservedSMEM_offset_0_alias,@"STO_CUDA_RESERVED_SHARED STV_DEFAULT"
__nv_reservedSMEM_offset_0_alias:
	.zero		0
	.zero		64


//--------------------- .nv.constant0._Z16kernelRGB2YUV422PhS_ --------------------------
	.section	.nv.constant0._Z16kernelRGB2YUV422PhS_,"a",@progbits
	.sectionflags	@""
	.align	4
.nv.constant0._Z16kernelRGB2YUV422PhS_:
	.zero		912


//--------------------- .nv.constant0._Z13kernelRGB2YUVPhS_ --------------------------
	.section	.nv.constant0._Z13kernelRGB2YUVPhS_,"a",@progbits
	.sectionflags	@""
	.align	4
.nv.constant0._Z13kernelRGB2YUVPhS_:
	.zero		912


//--------------------- .nv.constant0._Z13kernelYUV2RGBPhS_ --------------------------
	.section	.nv.constant0._Z13kernelYUV2RGBPhS_,"a",@progbits
	.sectionflags	@""
	.align	4
.nv.constant0._Z13kernelYUV2RGBPhS_:
	.zero		912


//--------------------- SYMBOLS --------------------------

	.type		.nv.reservedSmem.offset0,@object
	.size		.nv.reservedSmem.offset0,0x4
